//
// Generated by NVIDIA NVVM Compiler
//
// Compiler Build ID: CL-36424714
// Cuda compilation tools, release 13.0, V13.0.88
// Based on NVVM 20.0.0
//

.version 9.0
.target sm_100
.address_size 64

	// .globl	_Z7findmaxPfS_
// _ZZ7findmaxPfS_E5sdata has been demoted

.visible .entry _Z7findmaxPfS_(
	.param .u64 .ptr .align 1 _Z7findmaxPfS__param_0,
	.param .u64 .ptr .align 1 _Z7findmaxPfS__param_1
)
{
	.reg .pred 	%p<10>;
	.reg .b32 	%r<22>;
	.reg .b32 	%f<30>;
	.reg .b64 	%rd<9>;
	// demoted variable
	.shared .align 4 .b8 _ZZ7findmaxPfS_E5sdata[40];
	ld.param.u64 	%rd1, [_Z7findmaxPfS__param_0];
	ld.param.u64 	%rd2, [_Z7findmaxPfS__param_1];
	mov.u32 	%r1, %ntid.x;
	mov.u32 	%r2, %ctaid.x;
	mov.u32 	%r3, %tid.x;
	mad.lo.s32 	%r4, %r1, %r2, %r3;
	setp.gt.s32 	%p1, %r4, 39;
	mov.f32 	%f29, 0f00800000;
	@%p1 bra 	$L__BB0_2;
	cvta.to.global.u64 	%rd3, %rd1;
	mul.wide.s32 	%rd4, %r4, 4;
	add.s64 	%rd5, %rd3, %rd4;
	ld.global.f32 	%f29, [%rd5];
$L__BB0_2:
	shl.b32 	%r9, %r3, 2;
	mov.u32 	%r10, _ZZ7findmaxPfS_E5sdata;
	add.s32 	%r5, %r10, %r9;
	st.shared.f32 	[%r5], %f29;
	add.s32 	%r11, %r1, -1;
	cvt.rn.f32.u32 	%f5, %r11;
	setp.eq.s32 	%p2, %r11, 0;
	selp.f32 	%f6, 0fC1B80000, 0f00000000, %p2;
	mov.b32 	%r12, %f5;
	add.s32 	%r13, %r12, -1060439283;
	and.b32  	%r14, %r13, -8388608;
	sub.s32 	%r15, %r12, %r14;
	mov.b32 	%f7, %r15;
	cvt.rn.f32.s32 	%f8, %r14;
	fma.rn.f32 	%f9, %f8, 0f34000000, %f6;
	add.f32 	%f10, %f7, 0fBF800000;
	fma.rn.f32 	%f11, %f10, 0f3DC6B27F, 0fBE2C7F30;
	fma.rn.f32 	%f12, %f11, %f10, 0f3E2FCF2A;
	fma.rn.f32 	%f13, %f12, %f10, 0fBE374E43;
	fma.rn.f32 	%f14, %f13, %f10, 0f3E520BF4;
	fma.rn.f32 	%f15, %f14, %f10, 0fBE763C8B;
	fma.rn.f32 	%f16, %f15, %f10, 0f3E93BF99;
	fma.rn.f32 	%f17, %f16, %f10, 0fBEB8AA49;
	fma.rn.f32 	%f18, %f17, %f10, 0f3EF6384A;
	fma.rn.f32 	%f19, %f18, %f10, 0fBF38AA3B;
	mul.f32 	%f20, %f10, %f19;
	mul.f32 	%f21, %f10, %f20;
	fma.rn.f32 	%f22, %f10, 0f3FB8AA3B, %f21;
	add.f32 	%f23, %f9, %f22;
	setp.gt.u32 	%p3, %r12, 2139095039;
	fma.rn.f32 	%f24, %f5, 0f7F800000, 0f7F800000;
	selp.f32 	%f25, %f24, %f23, %p3;
	selp.f32 	%f26, 0fFF800000, %f25, %p2;
	cvt.rzi.s32.f32 	%r16, %f26;
	mov.b32 	%r17, 1;
	shl.b32 	%r21, %r17, %r16;
$L__BB0_3:
	mov.u32 	%r7, %r21;
	add.s32 	%r18, %r7, %r3;
	setp.ge.u32 	%p4, %r18, %r1;
	setp.ge.u32 	%p5, %r3, %r7;
	or.pred  	%p6, %p5, %p4;
	@%p6 bra 	$L__BB0_6;
	ld.shared.f32 	%f27, [%r5];
	shl.b32 	%r19, %r7, 2;
	add.s32 	%r20, %r5, %r19;
	ld.shared.f32 	%f3, [%r20];
	setp.geu.f32 	%p7, %f27, %f3;
	@%p7 bra 	$L__BB0_6;
	st.shared.f32 	[%r5], %f3;
$L__BB0_6:
	bar.sync 	0;
	shr.u32 	%r21, %r7, 1;
	setp.gt.u32 	%p8, %r7, 1;
	@%p8 bra 	$L__BB0_3;
	setp.ne.s32 	%p9, %r3, 0;
	@%p9 bra 	$L__BB0_9;
	ld.shared.f32 	%f28, [_ZZ7findmaxPfS_E5sdata];
	cvta.to.global.u64 	%rd6, %rd2;
	mul.wide.u32 	%rd7, %r2, 4;
	add.s64 	%rd8, %rd6, %rd7;
	st.global.f32 	[%rd8], %f28;
$L__BB0_9:
	ret;

}


// ===== COMPILED SASS (sm_100) =====

	.target	sm_100

	.elftype	@"ET_EXEC"


//--------------------- .note.nv.tkinfo           --------------------------
	.section	.note.nv.tkinfo,"",@"SHT_NOTE"
	.sectionflags	@"SHF_NOTE_NV_TKINFO"
	.tkinfo
        /*0018*/ 	.word	0x00000002
        /*0030*/ 	.string	""
        /*0030*/ 	.string	"ptxas"
        /*0030*/ 	.string	"Cuda compilation tools, release 13.0, V13.0.88"
        /*0030*/ 	.string	"Build cuda_13.0.r13.0/compiler.36424714_0"
        /*0030*/ 	.string	"-arch sm_100 -m 64 "



//--------------------- .note.nv.cuinfo           --------------------------
	.section	.note.nv.cuinfo,"",@"SHT_NOTE"
	.sectionflags	@"SHF_NOTE_NV_CUINFO"
        /*0018*/ 	.short	0x0002
        /*001a*/ 	.short	0x0064
        /*001c*/ 	.short	0x0082
	.zero		2


//--------------------- .nv.info                  --------------------------
	.section	.nv.info,"",@"SHT_CUDA_INFO"
	.align	4


	//----- nvinfo : EIATTR_REGCOUNT
	.align		4
        /*0000*/ 	.byte	0x04, 0x2f
        /*0002*/ 	.short	(.L_1 - .L_0)
	.align		4
.L_0:
        /*0004*/ 	.word	index@(_Z7findmaxPfS_)
        /*0008*/ 	.word	0x0000000c


	//----- nvinfo : EIATTR_FRAME_SIZE
	.align		4
.L_1:
        /*000c*/ 	.byte	0x04, 0x11
        /*000e*/ 	.short	(.L_3 - .L_2)
	.align		4
.L_2:
        /*0010*/ 	.word	index@(_Z7findmaxPfS_)
        /*0014*/ 	.word	0x00000000


	//----- nvinfo : EIATTR_MIN_STACK_SIZE
	.align		4
.L_3:
        /*0018*/ 	.byte	0x04, 0x12
        /*001a*/ 	.short	(.L_5 - .L_4)
	.align		4
.L_4:
        /*001c*/ 	.word	index@(_Z7findmaxPfS_)
        /*0020*/ 	.word	0x00000000
.L_5:


//--------------------- .nv.compat                --------------------------
	.section	.nv.compat,"",@"SHT_CUDA_COMPAT_INFO"
	.align	4
        /*0000*/ 	.byte	0x02, 0x09, 0x00, 0x00, 0x02, 0x02, 0x01, 0x00, 0x02, 0x05, 0x05, 0x00, 0x03, 0x07, 0x01, 0x01
        /*0010*/ 	.byte	0x02, 0x03, 0x00, 0x00, 0x02, 0x06, 0x01, 0x00, 0x04, 0x0b, 0x08, 0x00, 0x09, 0x00, 0x00, 0x00
        /*0020*/ 	.byte	0x00, 0x00, 0x00, 0x00


//--------------------- .nv.info._Z7findmaxPfS_   --------------------------
	.section	.nv.info._Z7findmaxPfS_,"",@"SHT_CUDA_INFO"
	.sectionflags	@""
	.align	4


	//----- nvinfo : EIATTR_CUDA_API_VERSION
	.align		4
        /*0000*/ 	.byte	0x04, 0x37
        /*0002*/ 	.short	(.L_7 - .L_6)
.L_6:
        /*0004*/ 	.word	0x00000082


	//----- nvinfo : EIATTR_KPARAM_INFO
	.align		4
.L_7:
        /*0008*/ 	.byte	0x04, 0x17
        /*000a*/ 	.short	(.L_9 - .L_8)
.L_8:
        /*000c*/ 	.word	0x00000000
        /*0010*/ 	.short	0x0001
        /*0012*/ 	.short	0x0008
        /*0014*/ 	.byte	0x00, 0xf5, 0x21, 0x00


	//----- nvinfo : EIATTR_KPARAM_INFO
	.align		4
.L_9:
        /*0018*/ 	.byte	0x04, 0x17
        /*001a*/ 	.short	(.L_11 - .L_10)
.L_10:
        /*001c*/ 	.word	0x00000000
        /*0020*/ 	.short	0x0000
        /*0022*/ 	.short	0x0000
        /*0024*/ 	.byte	0x00, 0xf5, 0x21, 0x00


	//----- nvinfo : EIATTR_SPARSE_MMA_MASK
	.align		4
.L_11:
        /*0028*/ 	.byte	0x03, 0x50
        /*002a*/ 	.short	0x0000


	//----- nvinfo : EIATTR_MAXREG_COUNT
	.align		4
        /*002c*/ 	.byte	0x03, 0x1b
        /*002e*/ 	.short	0x00ff


	//----- nvinfo : EIATTR_NUM_BARRIERS
	.align		4
        /*0030*/ 	.byte	0x02, 0x4c
        /*0032*/ 	.byte	0x01
	.zero		1


	//----- nvinfo : EIATTR_MERCURY_ISA_VERSION
	.align		4
        /*0034*/ 	.byte	0x03, 0x5f
        /*0036*/ 	.short	0x0101


	//----- nvinfo : EIATTR_VRC_CTA_INIT_COUNT
	.align		4
        /*0038*/ 	.byte	0x02, 0x4a
	.zero		1
	.zero		1


	//----- nvinfo : EIATTR_EXIT_INSTR_OFFSETS
	.align		4
        /*003c*/ 	.byte	0x04, 0x1c
        /*003e*/ 	.short	(.L_13 - .L_12)


	//   ....[0]....
.L_12:
        /*0040*/ 	.word	0x000003f0


	//   ....[1]....
        /*0044*/ 	.word	0x00000470


	//----- nvinfo : EIATTR_CRS_STACK_SIZE
	.align		4
.L_13:
        /*0048*/ 	.byte	0x04, 0x1e
        /*004a*/ 	.short	(.L_15 - .L_14)
.L_14:
        /*004c*/ 	.word	0x00000000


	//----- nvinfo : EIATTR_CBANK_PARAM_SIZE
	.align		4
.L_15:
        /*0050*/ 	.byte	0x03, 0x19
        /*0052*/ 	.short	0x0010


	//----- nvinfo : EIATTR_PARAM_CBANK
	.align		4
        /*0054*/ 	.byte	0x04, 0x0a
        /*0056*/ 	.short	(.L_17 - .L_16)
	.align		4
.L_16:
        /*0058*/ 	.word	index@(.nv.constant0._Z7findmaxPfS_)
        /*005c*/ 	.short	0x0380
        /*005e*/ 	.short	0x0010


	//----- nvinfo : EIATTR_SW_WAR
	.align		4
.L_17:
        /*0060*/ 	.byte	0x04, 0x36
        /*0062*/ 	.short	(.L_19 - .L_18)
.L_18:
        /*0064*/ 	.word	0x00000008
.L_19:


//--------------------- .nv.callgraph             --------------------------
	.section	.nv.callgraph,"",@"SHT_CUDA_CALLGRAPH"
	.align	4
	.sectionentsize	8
	.align		4
        /*0000*/ 	.word	0x00000000
	.align		4
        /*0004*/ 	.word	0xffffffff
	.align		4
        /*0008*/ 	.word	0x00000000
	.align		4
        /*000c*/ 	.word	0xfffffffe
	.align		4
        /*0010*/ 	.word	0x00000000
	.align		4
        /*0014*/ 	.word	0xfffffffd
	.align		4
        /*0018*/ 	.word	0x00000000
	.align		4
        /*001c*/ 	.word	0xfffffffc


//--------------------- .text._Z7findmaxPfS_      --------------------------
	.section	.text._Z7findmaxPfS_,"ax",@progbits
	.align	128
        .global         _Z7findmaxPfS_
        .type           _Z7findmaxPfS_,@function
        .size           _Z7findmaxPfS_,(.L_x_4 - _Z7findmaxPfS_)
        .other          _Z7findmaxPfS_,@"STO_CUDA_ENTRY STV_DEFAULT"
_Z7findmaxPfS_:
.text._Z7findmaxPfS_:
[----:B------:R-:W-:Y:S01]  /*0000*/  LDC R1, c[0x0][0x37c] ;  /* 0x0000df00ff017b82 */ /* 0x000fe20000000800 */
[----:B------:R-:W0:Y:S01]  /*0010*/  S2R R0, SR_CTAID.X ;  /* 0x0000000000007919 */ /* 0x000e220000002500 */
[----:B------:R-:W0:Y:S01]  /*0020*/  LDCU UR8, c[0x0][0x360] ;  /* 0x00006c00ff0877ac */ /* 0x000e220008000800 */
[----:B------:R-:W-:Y:S01]  /*0030*/  HFMA2 R2, -RZ, RZ, 7.62939453125e-06, 0 ;  /* 0x00800000ff027431 */ /* 0x000fe200000001ff */
[----:B------:R-:W0:Y:S01]  /*0040*/  S2R R3, SR_TID.X ;  /* 0x0000000000037919 */ /* 0x000e220000002100 */
[----:B------:R-:W1:Y:S01]  /*0050*/  LDCU.64 UR6, c[0x0][0x358] ;  /* 0x00006b00ff0677ac */ /* 0x000e620008000a00 */
[----:B0-----:R-:W-:-:S05]  /*0060*/  IMAD R7, R0, UR8, R3 ;  /* 0x0000000800077c24 */ /* 0x001fca000f8e0203 */
[----:B------:R-:W-:-:S13]  /*0070*/  ISETP.GT.AND P0, PT, R7, 0x27, PT ;  /* 0x000000270700780c */ /* 0x000fda0003f04270 */
[----:B------:R-:W0:Y:S02]  /*0080*/  @!P0 LDC.64 R4, c[0x0][0x380] ;  /* 0x0000e000ff048b82 */ /* 0x000e240000000a00 */
[----:B0-----:R-:W-:-:S05]  /*0090*/  @!P0 IMAD.WIDE R4, R7, 0x4, R4 ;  /* 0x0000000407048825 */ /* 0x001fca00078e0204 */
[----:B-1----:R0:W2:Y:S01]  /*00a0*/  @!P0 LDG.E R2, desc[UR6][R4.64] ;  /* 0x0000000604028981 */ /* 0x0020a2000c1e1900 */
[----:B------:R-:W-:Y:S01]  /*00b0*/  UIADD3 UR4, UPT, UPT, UR8, -0x1, URZ ;  /* 0xffffffff08047890 */ /* 0x000fe2000fffe0ff */
[----:B------:R-:W-:Y:S01]  /*00c0*/  IMAD.MOV.U32 R9, RZ, RZ, 0x3dc6b27f ;  /* 0x3dc6b27fff097424 */ /* 0x000fe200078e00ff */
[----:B------:R-:W1:Y:S04]  /*00d0*/  S2UR UR5, SR_CgaCtaId ;  /* 0x00000000000579c3 */ /* 0x000e680000008800 */
[----:B------:R-:W-:Y:S02]  /*00e0*/  I2FP.F32.U32 R6, UR4 ;  /* 0x0000000400067c45 */ /* 0x000fe40008201000 */
[----:B------:R-:W-:Y:S01]  /*00f0*/  ISETP.NE.AND P1, PT, RZ, UR4, PT ;  /* 0x00000004ff007c0c */ /* 0x000fe2000bf25270 */
[----:B------:R-:W-:Y:S01]  /*0100*/  UMOV UR4, 0x400 ;  /* 0x0000040000047882 */ /* 0x000fe20000000000 */
[----:B------:R-:W-:-:S02]  /*0110*/  IADD3 R7, PT, PT, R6, -0x3f3504f3, RZ ;  /* 0xc0cafb0d06077810 */ /* 0x000fc40007ffe0ff */
[C---:B------:R-:W-:Y:S02]  /*0120*/  ISETP.GT.U32.AND P0, PT, R6.reuse, 0x7f7fffff, PT ;  /* 0x7f7fffff0600780c */ /* 0x040fe40003f04070 */
[----:B------:R-:W-:Y:S02]  /*0130*/  LOP3.LUT R7, R7, 0xff800000, RZ, 0xc0, !PT ;  /* 0xff80000007077812 */ /* 0x000fe400078ec0ff */
[----:B0-----:R-:W-:Y:S02]  /*0140*/  FSEL R4, RZ, -23, P1 ;  /* 0xc1b80000ff047808 */ /* 0x001fe40000800000 */
[-C--:B------:R-:W-:Y:S02]  /*0150*/  IADD3 R8, PT, PT, R6, -R7.reuse, RZ ;  /* 0x8000000706087210 */ /* 0x080fe40007ffe0ff */
[----:B------:R-:W-:Y:S02]  /*0160*/  I2FP.F32.S32 R7, R7 ;  /* 0x0000000700077245 */ /* 0x000fe40000201400 */
[----:B------:R-:W-:Y:S01]  /*0170*/  MOV R5, 0x7f800000 ;  /* 0x7f80000000057802 */ /* 0x000fe20000000f00 */
[----:B------:R-:W-:-:S02]  /*0180*/  FADD R8, R8, -1 ;  /* 0xbf80000008087421 */ /* 0x000fc40000000000 */
[----:B------:R-:W-:Y:S01]  /*0190*/  FFMA R4, R7, 1.1920928955078125e-07, R4 ;  /* 0x3400000007047823 */ /* 0x000fe20000000004 */
[----:B-1----:R-:W-:Y:S01]  /*01a0*/  ULEA UR4, UR5, UR4, 0x18 ;  /* 0x0000000405047291 */ /* 0x002fe2000f8ec0ff */
[----:B------:R-:W-:Y:S01]  /*01b0*/  FFMA R9, R8, R9, -0.16845393180847167969 ;  /* 0xbe2c7f3008097423 */ /* 0x000fe20000000009 */
[----:B------:R-:W-:-:S03]  /*01c0*/  IMAD.MOV.U32 R7, RZ, RZ, 0x1 ;  /* 0x00000001ff077424 */ /* 0x000fc600078e00ff */
[----:B------:R-:W-:-:S04]  /*01d0*/  FFMA R9, R8, R9, 0.1716887056827545166 ;  /* 0x3e2fcf2a08097423 */ /* 0x000fc80000000009 */
[----:B------:R-:W-:-:S04]  /*01e0*/  FFMA R9, R8, R9, -0.17900948226451873779 ;  /* 0xbe374e4308097423 */ /* 0x000fc80000000009 */
[----:B------:R-:W-:-:S04]  /*01f0*/  FFMA R9, R8, R9, 0.20512372255325317383 ;  /* 0x3e520bf408097423 */ /* 0x000fc80000000009 */
[----:B------:R-:W-:-:S04]  /*0200*/  FFMA R9, R8, R9, -0.24046532809734344482 ;  /* 0xbe763c8b08097423 */ /* 0x000fc80000000009 */
[----:B------:R-:W-:-:S04]  /*0210*/  FFMA R9, R8, R9, 0.28857114911079406738 ;  /* 0x3e93bf9908097423 */ /* 0x000fc80000000009 */
[----:B------:R-:W-:-:S04]  /*0220*/  FFMA R9, R8, R9, -0.36067417263984680176 ;  /* 0xbeb8aa4908097423 */ /* 0x000fc80000000009 */
[----:B------:R-:W-:-:S04]  /*0230*/  FFMA R9, R8, R9, 0.48089820146560668945 ;  /* 0x3ef6384a08097423 */ /* 0x000fc80000000009 */
[----:B------:R-:W-:-:S04]  /*0240*/  FFMA R9, R8, R9, -0.72134751081466674805 ;  /* 0xbf38aa3b08097423 */ /* 0x000fc80000000009 */
[----:B------:R-:W-:-:S04]  /*0250*/  FMUL R9, R8, R9 ;  /* 0x0000000908097220 */ /* 0x000fc80000400000 */
[----:B------:R-:W-:-:S04]  /*0260*/  FMUL R9, R8, R9 ;  /* 0x0000000908097220 */ /* 0x000fc80000400000 */
[----:B------:R-:W-:-:S04]  /*0270*/  FFMA R9, R8, 1.4426950216293334961, R9 ;  /* 0x3fb8aa3b08097823 */ /* 0x000fc80000000009 */
[----:B------:R-:W-:Y:S01]  /*0280*/  FADD R4, R4, R9 ;  /* 0x0000000904047221 */ /* 0x000fe20000000000 */
[----:B------:R-:W-:Y:S01]  /*0290*/  @P0 FFMA R4, R6, R5, +INF ;  /* 0x7f80000006040423 */ /* 0x000fe20000000005 */
[----:B------:R-:W-:-:S04]  /*02a0*/  LEA R5, R3, UR4, 0x2 ;  /* 0x0000000403057c11 */ /* 0x000fc8000f8e10ff */
[----:B------:R-:W-:-:S06]  /*02b0*/  FSEL R4, R4, -INF , P1 ;  /* 0xff80000004047808 */ /* 0x000fcc0000800000 */
[----:B------:R-:W0:Y:S02]  /*02c0*/  F2I.TRUNC.NTZ R4, R4 ;  /* 0x0000000400047305 */ /* 0x000e24000020f100 */
[----:B0-----:R-:W-:Y:S01]  /*02d0*/  SHF.L.U32 R6, R7, R4, RZ ;  /* 0x0000000407067219 */ /* 0x001fe200000006ff */
[----:B--2---:R0:W-:Y:S06]  /*02e0*/  STS [R5], R2 ;  /* 0x0000000205007388 */ /* 0x0041ec0000000800 */
.L_x_2:
[----:B0-----:R-:W-:Y:S01]  /*02f0*/  IADD3 R2, PT, PT, R3, R6, RZ ;  /* 0x0000000603027210 */ /* 0x001fe20007ffe0ff */
[----:B------:R-:W-:Y:S03]  /*0300*/  BSSY.RECONVERGENT B0, `(.L_x_0) ;  /* 0x0000009000007945 */ /* 0x000fe60003800200 */
[----:B------:R-:W-:-:S04]  /*0310*/  ISETP.GE.U32.AND P0, PT, R2, UR8, PT ;  /* 0x0000000802007c0c */ /* 0x000fc8000bf06070 */
[----:B------:R-:W-:-:S13]  /*0320*/  ISETP.GE.U32.OR P0, PT, R3, R6, P0 ;  /* 0x000000060300720c */ /* 0x000fda0000706470 */
[----:B------:R-:W-:Y:S05]  /*0330*/  @P0 BRA `(.L_x_1) ;  /* 0x0000000000140947 */ /* 0x000fea0003800000 */
[----:B------:R-:W-:Y:S01]  /*0340*/  LEA R4, R6, R5, 0x2 ;  /* 0x0000000506047211 */ /* 0x000fe200078e10ff */
[----:B------:R-:W-:Y:S05]  /*0350*/  LDS R2, [R5] ;  /* 0x0000000005027984 */ /* 0x000fea0000000800 */
[----:B------:R-:W0:Y:S02]  /*0360*/  LDS R4, [R4] ;  /* 0x0000000004047984 */ /* 0x000e240000000800 */
[----:B0-----:R-:W-:-:S13]  /*0370*/  FSETP.GEU.AND P0, PT, R2, R4, PT ;  /* 0x000000040200720b */ /* 0x001fda0003f0e000 */
[----:B------:R0:W-:Y:S02]  /*0380*/  @!P0 STS [R5], R4 ;  /* 0x0000000405008388 */ /* 0x0001e40000000800 */
.L_x_1:
[----:B------:R-:W-:Y:S05]  /*0390*/  BSYNC.RECONVERGENT B0 ;  /* 0x0000000000007941 */ /* 0x000fea0003800200 */
.L_x_0:
[----:B------:R-:W-:Y:S01]  /*03a0*/  BAR.SYNC.DEFER_BLOCKING 0x0 ;  /* 0x0000000000007b1d */ /* 0x000fe20000010000 */
[----:B------:R-:W-:Y:S02]  /*03b0*/  ISETP.GT.U32.AND P0, PT, R6, 0x1, PT ;  /* 0x000000010600780c */ /* 0x000fe40003f04070 */
[----:B------:R-:W-:-:S11]  /*03c0*/  SHF.R.U32.HI R6, RZ, 0x1, R6 ;  /* 0x00000001ff067819 */ /* 0x000fd60000011606 */
[----:B------:R-:W-:Y:S05]  /*03d0*/  @P0 BRA `(.L_x_2) ;  /* 0xfffffffc00c40947 */ /* 0x000fea000383ffff */
[----:B------:R-:W-:-:S13]  /*03e0*/  ISETP.NE.AND P0, PT, R3, RZ, PT ;  /* 0x000000ff0300720c */ /* 0x000fda0003f05270 */
[----:B------:R-:W-:Y:S05]  /*03f0*/  @P0 EXIT ;  /* 0x000000000000094d */ /* 0x000fea0003800000 */
[----:B------:R-:W1:Y:S01]  /*0400*/  S2UR UR5, SR_CgaCtaId ;  /* 0x00000000000579c3 */ /* 0x000e620000008800 */
[----:B------:R-:W-:-:S07]  /*0410*/  UMOV UR4, 0x400 ;  /* 0x0000040000047882 */ /* 0x000fce0000000000 */
[----:B------:R-:W2:Y:S01]  /*0420*/  LDC.64 R2, c[0x0][0x388] ;  /* 0x0000e200ff027b82 */ /* 0x000ea20000000a00 */
[----:B-1----:R-:W-:Y:S01]  /*0430*/  ULEA UR4, UR5, UR4, 0x18 ;  /* 0x0000000405047291 */ /* 0x002fe2000f8ec0ff */
[----:B--2---:R-:W-:-:S08]  /*0440*/  IMAD.WIDE.U32 R2, R0, 0x4, R2 ;  /* 0x0000000400027825 */ /* 0x004fd000078e0002 */
[----:B0-----:R-:W0:Y:S04]  /*0450*/  LDS R5, [UR4] ;  /* 0x00000004ff057984 */ /* 0x001e280008000800 */
[----:B0-----:R-:W-:Y:S01]  /*0460*/  STG.E desc[UR6][R2.64], R5 ;  /* 0x0000000502007986 */ /* 0x001fe2000c101906 */
[----:B------:R-:W-:Y:S05]  /*0470*/  EXIT ;  /* 0x000000000000794d */ /* 0x000fea0003800000 */
.L_x_3:
[----:B------:R-:W-:-:S00]  /*0480*/  BRA `(.L_x_3) ;  /* 0xfffffffc00fc7947 */ /* 0x000fc0000383ffff */
[----:B------:R-:W-:-:S00]  /*0490*/  NOP ;  /* 0x0000000000007918 */ /* 0x000fc00000000000 */
        /* <DEDUP_REMOVED lines=14> */
.L_x_4:


//--------------------- .nv.shared._Z7findmaxPfS_ --------------------------
	.section	.nv.shared._Z7findmaxPfS_,"aw",@nobits
	.sectionflags	@""
	.align	4
.nv.shared._Z7findmaxPfS_:
	.zero		1064


//--------------------- .nv.shared.reserved.0     --------------------------
	.section	.nv.shared.reserved.0,"aw",@nobits
	.weak		__nv_reservedSMEM_offset_0_alias
	.size		__nv_reservedSMEM_offset_0_alias, 0, 64
	.other		__nv_reservedSMEM_offset_0_alias,@"STO_CUDA_RESERVED_SHARED STV_DEFAULT"
__nv_reservedSMEM_offset_0_alias:
	.zero		0
	.zero		64


//--------------------- .nv.constant0._Z7findmaxPfS_ --------------------------
	.section	.nv.constant0._Z7findmaxPfS_,"a",@progbits
	.sectionflags	@""
	.align	4
.nv.constant0._Z7findmaxPfS_:
	.zero		912


//--------------------- SYMBOLS --------------------------

	.type		.nv.reservedSmem.offset0,@object
	.size		.nv.reservedSmem.offset0,0x4
	.type		.nv.reservedSmem.cap,@object
	.size		.nv.reservedSmem.cap,0x4
